//
// Generated by NVIDIA NVVM Compiler
//
// Compiler Build ID: CL-36424714
// Cuda compilation tools, release 13.0, V13.0.88
// Based on NVVM 20.0.0
//

.version 9.0
.target sm_100
.address_size 64

	// .globl	_Z6addOnePi

.visible .entry _Z6addOnePi(
	.param .u64 .ptr .align 1 _Z6addOnePi_param_0
)
{
	.reg .b32 	%r<7>;
	.reg .b64 	%rd<5>;

	ld.param.u64 	%rd1, [_Z6addOnePi_param_0];
	cvta.to.global.u64 	%rd2, %rd1;
	mov.u32 	%r1, %tid.x;
	mov.u32 	%r2, %ctaid.x;
	mov.u32 	%r3, %ntid.x;
	mad.lo.s32 	%r4, %r2, %r3, %r1;
	mul.wide.s32 	%rd3, %r4, 4;
	add.s64 	%rd4, %rd2, %rd3;
	ld.global.u32 	%r5, [%rd4];
	add.s32 	%r6, %r5, 1;
	st.global.u32 	[%rd4], %r6;
	ret;

}


// ===== COMPILED SASS (sm_100) =====

	.target	sm_100

	.elftype	@"ET_EXEC"


//--------------------- .note.nv.tkinfo           --------------------------
	.section	.note.nv.tkinfo,"",@"SHT_NOTE"
	.sectionflags	@"SHF_NOTE_NV_TKINFO"
	.tkinfo
        /*0018*/ 	.word	0x00000002
        /*0030*/ 	.string	""
        /*0030*/ 	.string	"ptxas"
        /*0030*/ 	.string	"Cuda compilation tools, release 13.0, V13.0.88"
        /*0030*/ 	.string	"Build cuda_13.0.r13.0/compiler.36424714_0"
        /*0030*/ 	.string	"-arch sm_100 -m 64 "



//--------------------- .note.nv.cuinfo           --------------------------
	.section	.note.nv.cuinfo,"",@"SHT_NOTE"
	.sectionflags	@"SHF_NOTE_NV_CUINFO"
        /*0018*/ 	.short	0x0002
        /*001a*/ 	.short	0x0064
        /*001c*/ 	.short	0x0082
	.zero		2


//--------------------- .nv.info                  --------------------------
	.section	.nv.info,"",@"SHT_CUDA_INFO"
	.align	4


	//----- nvinfo : EIATTR_REGCOUNT
	.align		4
        /*0000*/ 	.byte	0x04, 0x2f
        /*0002*/ 	.short	(.L_1 - .L_0)
	.align		4
.L_0:
        /*0004*/ 	.word	index@(_Z6addOnePi)
        /*0008*/ 	.word	0x00000008


	//----- nvinfo : EIATTR_FRAME_SIZE
	.align		4
.L_1:
        /*000c*/ 	.byte	0x04, 0x11
        /*000e*/ 	.short	(.L_3 - .L_2)
	.align		4
.L_2:
        /*0010*/ 	.word	index@(_Z6addOnePi)
        /*0014*/ 	.word	0x00000000


	//----- nvinfo : EIATTR_MIN_STACK_SIZE
	.align		4
.L_3:
        /*0018*/ 	.byte	0x04, 0x12
        /*001a*/ 	.short	(.L_5 - .L_4)
	.align		4
.L_4:
        /*001c*/ 	.word	index@(_Z6addOnePi)
        /*0020*/ 	.word	0x00000000
.L_5:


//--------------------- .nv.compat                --------------------------
	.section	.nv.compat,"",@"SHT_CUDA_COMPAT_INFO"
	.align	4
        /*0000*/ 	.byte	0x02, 0x09, 0x00, 0x00, 0x02, 0x02, 0x01, 0x00, 0x02, 0x05, 0x05, 0x00, 0x03, 0x07, 0x01, 0x01
        /*0010*/ 	.byte	0x02, 0x03, 0x00, 0x00, 0x02, 0x06, 0x01, 0x00, 0x04, 0x0b, 0x08, 0x00, 0x09, 0x00, 0x00, 0x00
        /*0020*/ 	.byte	0x00, 0x00, 0x00, 0x00


//--------------------- .nv.info._Z6addOnePi      --------------------------
	.section	.nv.info._Z6addOnePi,"",@"SHT_CUDA_INFO"
	.sectionflags	@""
	.align	4


	//----- nvinfo : EIATTR_CUDA_API_VERSION
	.align		4
        /*0000*/ 	.byte	0x04, 0x37
        /*0002*/ 	.short	(.L_7 - .L_6)
.L_6:
        /*0004*/ 	.word	0x00000082


	//----- nvinfo : EIATTR_KPARAM_INFO
	.align		4
.L_7:
        /*0008*/ 	.byte	0x04, 0x17
        /*000a*/ 	.short	(.L_9 - .L_8)
.L_8:
        /*000c*/ 	.word	0x00000000
        /*0010*/ 	.short	0x0000
        /*0012*/ 	.short	0x0000
        /*0014*/ 	.byte	0x00, 0xf5, 0x21, 0x00


	//----- nvinfo : EIATTR_SPARSE_MMA_MASK
	.align		4
.L_9:
        /*0018*/ 	.byte	0x03, 0x50
        /*001a*/ 	.short	0x0000


	//----- nvinfo : EIATTR_MAXREG_COUNT
	.align		4
        /*001c*/ 	.byte	0x03, 0x1b
        /*001e*/ 	.short	0x00ff


	//----- nvinfo : EIATTR_MERCURY_ISA_VERSION
	.align		4
        /*0020*/ 	.byte	0x03, 0x5f
        /*0022*/ 	.short	0x0101


	//----- nvinfo : EIATTR_VRC_CTA_INIT_COUNT
	.align		4
        /*0024*/ 	.byte	0x02, 0x4a
	.zero		1
	.zero		1


	//----- nvinfo : EIATTR_EXIT_INSTR_OFFSETS
	.align		4
        /*0028*/ 	.byte	0x04, 0x1c
        /*002a*/ 	.short	(.L_11 - .L_10)


	//   ....[0]....
.L_10:
        /*002c*/ 	.word	0x000000b0


	//----- nvinfo : EIATTR_CBANK_PARAM_SIZE
	.align		4
.L_11:
        /*0030*/ 	.byte	0x03, 0x19
        /*0032*/ 	.short	0x0008


	//----- nvinfo : EIATTR_PARAM_CBANK
	.align		4
        /*0034*/ 	.byte	0x04, 0x0a
        /*0036*/ 	.short	(.L_13 - .L_12)
	.align		4
.L_12:
        /*0038*/ 	.word	index@(.nv.constant0._Z6addOnePi)
        /*003c*/ 	.short	0x0380
        /*003e*/ 	.short	0x0008


	//----- nvinfo : EIATTR_SW_WAR
	.align		4
.L_13:
        /*0040*/ 	.byte	0x04, 0x36
        /*0042*/ 	.short	(.L_15 - .L_14)
.L_14:
        /*0044*/ 	.word	0x00000008
.L_15:


//--------------------- .nv.callgraph             --------------------------
	.section	.nv.callgraph,"",@"SHT_CUDA_CALLGRAPH"
	.align	4
	.sectionentsize	8
	.align		4
        /*0000*/ 	.word	0x00000000
	.align		4
        /*0004*/ 	.word	0xffffffff
	.align		4
        /*0008*/ 	.word	0x00000000
	.align		4
        /*000c*/ 	.word	0xfffffffe
	.align		4
        /*0010*/ 	.word	0x00000000
	.align		4
        /*0014*/ 	.word	0xfffffffd
	.align		4
        /*0018*/ 	.word	0x00000000
	.align		4
        /*001c*/ 	.word	0xfffffffc


//--------------------- .text._Z6addOnePi         --------------------------
	.section	.text._Z6addOnePi,"ax",@progbits
	.align	128
        .global         _Z6addOnePi
        .type           _Z6addOnePi,@function
        .size           _Z6addOnePi,(.L_x_1 - _Z6addOnePi)
        .other          _Z6addOnePi,@"STO_CUDA_ENTRY STV_DEFAULT"
_Z6addOnePi:
.text._Z6addOnePi:
[----:B------:R-:W-:Y:S01]  /*0000*/  LDC R1, c[0x0][0x37c] ;  /* 0x0000df00ff017b82 */ /* 0x000fe20000000800 */
[----:B------:R-:W0:Y:S07]  /*0010*/  S2R R5, SR_TID.X ;  /* 0x0000000000057919 */ /* 0x000e2e0000002100 */
[----:B------:R-:W0:Y:S01]  /*0020*/  S2UR UR6, SR_CTAID.X ;  /* 0x00000000000679c3 */ /* 0x000e220000002500 */
[----:B------:R-:W1:Y:S07]  /*0030*/  LDCU.64 UR4, c[0x0][0x358] ;  /* 0x00006b00ff0477ac */ /* 0x000e6e0008000a00 */
[----:B------:R-:W0:Y:S08]  /*0040*/  LDC R0, c[0x0][0x360] ;  /* 0x0000d800ff007b82 */ /* 0x000e300000000800 */
[----:B------:R-:W2:Y:S01]  /*0050*/  LDC.64 R2, c[0x0][0x380] ;  /* 0x0000e000ff027b82 */ /* 0x000ea20000000a00 */
[----:B0-----:R-:W-:-:S04]  /*0060*/  IMAD R5, R0, UR6, R5 ;  /* 0x0000000600057c24 */ /* 0x001fc8000f8e0205 */
[----:B--2---:R-:W-:-:S05]  /*0070*/  IMAD.WIDE R2, R5, 0x4, R2 ;  /* 0x0000000405027825 */ /* 0x004fca00078e0202 */
[----:B-1----:R-:W2:Y:S02]  /*0080*/  LDG.E R0, desc[UR4][R2.64] ;  /* 0x0000000402007981 */ /* 0x002ea4000c1e1900 */
[----:B--2---:R-:W-:-:S05]  /*0090*/  IADD3 R5, PT, PT, R0, 0x1, RZ ;  /* 0x0000000100057810 */ /* 0x004fca0007ffe0ff */
[----:B------:R-:W-:Y:S01]  /*00a0*/  STG.E desc[UR4][R2.64], R5 ;  /* 0x0000000502007986 */ /* 0x000fe2000c101904 */
[----:B------:R-:W-:Y:S05]  /*00b0*/  EXIT ;  /* 0x000000000000794d */ /* 0x000fea0003800000 */
.L_x_0:
[----:B------:R-:W-:-:S00]  /*00c0*/  BRA `(.L_x_0) ;  /* 0xfffffffc00fc7947 */ /* 0x000fc0000383ffff */
[----:B------:R-:W-:-:S00]  /*00d0*/  NOP ;  /* 0x0000000000007918 */ /* 0x000fc00000000000 */
        /* <DEDUP_REMOVED lines=10> */
.L_x_1:


//--------------------- .nv.shared.reserved.0     --------------------------
	.section	.nv.shared.reserved.0,"aw",@nobits
	.weak		__nv_reservedSMEM_offset_0_alias
	.size		__nv_reservedSMEM_offset_0_alias, 0, 64
	.other		__nv_reservedSMEM_offset_0_alias,@"STO_CUDA_RESERVED_SHARED STV_DEFAULT"
__nv_reservedSMEM_offset_0_alias:
	.zero		0
	.zero		64


//--------------------- .nv.constant0._Z6addOnePi --------------------------
	.section	.nv.constant0._Z6addOnePi,"a",@progbits
	.sectionflags	@""
	.align	4
.nv.constant0._Z6addOnePi:
	.zero		904


//--------------------- SYMBOLS --------------------------

	.type		.nv.reservedSmem.offset0,@object
	.size		.nv.reservedSmem.offset0,0x4
